//
// Generated by NVIDIA NVVM Compiler
//
// Compiler Build ID: CL-36424714
// Cuda compilation tools, release 13.0, V13.0.88
// Based on NVVM 20.0.0
//

.version 9.0
.target sm_100
.address_size 64

	// .globl	_Z14checkLessThanNPiS_i
// _ZZ14checkLessThanNPiS_iE14partialResults has been demoted

.visible .entry _Z14checkLessThanNPiS_i(
	.param .u64 .ptr .align 1 _Z14checkLessThanNPiS_i_param_0,
	.param .u64 .ptr .align 1 _Z14checkLessThanNPiS_i_param_1,
	.param .u32 _Z14checkLessThanNPiS_i_param_2
)
{
	.reg .pred 	%p<8>;
	.reg .b32 	%r<30>;
	.reg .b64 	%rd<7>;
	// demoted variable
	.shared .align 4 .b8 _ZZ14checkLessThanNPiS_iE14partialResults[1024];
	ld.param.u64 	%rd2, [_Z14checkLessThanNPiS_i_param_0];
	ld.param.u64 	%rd3, [_Z14checkLessThanNPiS_i_param_1];
	ld.param.u32 	%r11, [_Z14checkLessThanNPiS_i_param_2];
	mov.u32 	%r13, %ctaid.x;
	mov.u32 	%r29, %ntid.x;
	mov.u32 	%r2, %tid.x;
	mad.lo.s32 	%r27, %r13, %r29, %r2;
	setp.ge.s32 	%p1, %r27, %r11;
	mov.b32 	%r12, 1;
	mov.u32 	%r28, %r12;
	@%p1 bra 	$L__BB0_4;
	mov.u32 	%r14, %nctaid.x;
	mul.lo.s32 	%r4, %r29, %r14;
	cvta.to.global.u64 	%rd1, %rd2;
	bra.uni 	$L__BB0_3;
$L__BB0_2:
	setp.ge.s32 	%p3, %r27, %r11;
	mov.u32 	%r28, %r12;
	@%p3 bra 	$L__BB0_4;
$L__BB0_3:
	mul.wide.s32 	%rd4, %r27, 4;
	add.s64 	%rd5, %rd1, %rd4;
	ld.global.u32 	%r16, [%rd5];
	setp.lt.s32 	%p2, %r16, %r11;
	add.s32 	%r27, %r27, %r4;
	mov.b32 	%r28, 0;
	@%p2 bra 	$L__BB0_2;
$L__BB0_4:
	shl.b32 	%r18, %r2, 2;
	mov.u32 	%r19, _ZZ14checkLessThanNPiS_iE14partialResults;
	add.s32 	%r8, %r19, %r18;
	st.shared.u32 	[%r8], %r28;
	bar.sync 	0;
	setp.lt.u32 	%p4, %r29, 2;
	@%p4 bra 	$L__BB0_8;
$L__BB0_5:
	shr.u32 	%r10, %r29, 1;
	setp.ge.u32 	%p5, %r2, %r10;
	@%p5 bra 	$L__BB0_7;
	shl.b32 	%r20, %r10, 2;
	add.s32 	%r21, %r8, %r20;
	ld.shared.u32 	%r22, [%r21];
	ld.shared.u32 	%r23, [%r8];
	and.b32  	%r24, %r23, %r22;
	st.shared.u32 	[%r8], %r24;
$L__BB0_7:
	setp.gt.u32 	%p6, %r29, 3;
	mov.u32 	%r29, %r10;
	@%p6 bra 	$L__BB0_5;
$L__BB0_8:
	bar.sync 	0;
	setp.ne.s32 	%p7, %r2, 0;
	@%p7 bra 	$L__BB0_10;
	ld.shared.u32 	%r25, [_ZZ14checkLessThanNPiS_iE14partialResults];
	cvta.to.global.u64 	%rd6, %rd3;
	atom.global.and.b32 	%r26, [%rd6], %r25;
$L__BB0_10:
	bar.sync 	0;
	ret;

}


// ===== COMPILED SASS (sm_100) =====

	.target	sm_100

	.elftype	@"ET_EXEC"


//--------------------- .note.nv.tkinfo           --------------------------
	.section	.note.nv.tkinfo,"",@"SHT_NOTE"
	.sectionflags	@"SHF_NOTE_NV_TKINFO"
	.tkinfo
        /*0018*/ 	.word	0x00000002
        /*0030*/ 	.string	""
        /*0030*/ 	.string	"ptxas"
        /*0030*/ 	.string	"Cuda compilation tools, release 13.0, V13.0.88"
        /*0030*/ 	.string	"Build cuda_13.0.r13.0/compiler.36424714_0"
        /*0030*/ 	.string	"-arch sm_100 -m 64 "



//--------------------- .note.nv.cuinfo           --------------------------
	.section	.note.nv.cuinfo,"",@"SHT_NOTE"
	.sectionflags	@"SHF_NOTE_NV_CUINFO"
        /*0018*/ 	.short	0x0002
        /*001a*/ 	.short	0x0064
        /*001c*/ 	.short	0x0082
	.zero		2


//--------------------- .nv.info                  --------------------------
	.section	.nv.info,"",@"SHT_CUDA_INFO"
	.align	4


	//----- nvinfo : EIATTR_REGCOUNT
	.align		4
        /*0000*/ 	.byte	0x04, 0x2f
        /*0002*/ 	.short	(.L_1 - .L_0)
	.align		4
.L_0:
        /*0004*/ 	.word	index@(_Z14checkLessThanNPiS_i)
        /*0008*/ 	.word	0x00000010


	//----- nvinfo : EIATTR_FRAME_SIZE
	.align		4
.L_1:
        /*000c*/ 	.byte	0x04, 0x11
        /*000e*/ 	.short	(.L_3 - .L_2)
	.align		4
.L_2:
        /*0010*/ 	.word	index@(_Z14checkLessThanNPiS_i)
        /*0014*/ 	.word	0x00000000


	//----- nvinfo : EIATTR_MIN_STACK_SIZE
	.align		4
.L_3:
        /*0018*/ 	.byte	0x04, 0x12
        /*001a*/ 	.short	(.L_5 - .L_4)
	.align		4
.L_4:
        /*001c*/ 	.word	index@(_Z14checkLessThanNPiS_i)
        /*0020*/ 	.word	0x00000000
.L_5:


//--------------------- .nv.compat                --------------------------
	.section	.nv.compat,"",@"SHT_CUDA_COMPAT_INFO"
	.align	4
        /*0000*/ 	.byte	0x02, 0x09, 0x00, 0x00, 0x02, 0x02, 0x01, 0x00, 0x02, 0x05, 0x05, 0x00, 0x03, 0x07, 0x01, 0x01
        /*0010*/ 	.byte	0x02, 0x03, 0x00, 0x00, 0x02, 0x06, 0x01, 0x00, 0x04, 0x0b, 0x08, 0x00, 0x09, 0x00, 0x00, 0x00
        /*0020*/ 	.byte	0x00, 0x00, 0x00, 0x00


//--------------------- .nv.info._Z14checkLessThanNPiS_i --------------------------
	.section	.nv.info._Z14checkLessThanNPiS_i,"",@"SHT_CUDA_INFO"
	.sectionflags	@""
	.align	4


	//----- nvinfo : EIATTR_CUDA_API_VERSION
	.align		4
        /*0000*/ 	.byte	0x04, 0x37
        /*0002*/ 	.short	(.L_7 - .L_6)
.L_6:
        /*0004*/ 	.word	0x00000082


	//----- nvinfo : EIATTR_KPARAM_INFO
	.align		4
.L_7:
        /*0008*/ 	.byte	0x04, 0x17
        /*000a*/ 	.short	(.L_9 - .L_8)
.L_8:
        /*000c*/ 	.word	0x00000000
        /*0010*/ 	.short	0x0002
        /*0012*/ 	.short	0x0010
        /*0014*/ 	.byte	0x00, 0xf0, 0x11, 0x00


	//----- nvinfo : EIATTR_KPARAM_INFO
	.align		4
.L_9:
        /*0018*/ 	.byte	0x04, 0x17
        /*001a*/ 	.short	(.L_11 - .L_10)
.L_10:
        /*001c*/ 	.word	0x00000000
        /*0020*/ 	.short	0x0001
        /*0022*/ 	.short	0x0008
        /*0024*/ 	.byte	0x00, 0xf5, 0x21, 0x00


	//----- nvinfo : EIATTR_KPARAM_INFO
	.align		4
.L_11:
        /*0028*/ 	.byte	0x04, 0x17
        /*002a*/ 	.short	(.L_13 - .L_12)
.L_12:
        /*002c*/ 	.word	0x00000000
        /*0030*/ 	.short	0x0000
        /*0032*/ 	.short	0x0000
        /*0034*/ 	.byte	0x00, 0xf5, 0x21, 0x00


	//----- nvinfo : EIATTR_SPARSE_MMA_MASK
	.align		4
.L_13:
        /*0038*/ 	.byte	0x03, 0x50
        /*003a*/ 	.short	0x0000


	//----- nvinfo : EIATTR_MAXREG_COUNT
	.align		4
        /*003c*/ 	.byte	0x03, 0x1b
        /*003e*/ 	.short	0x00ff


	//----- nvinfo : EIATTR_NUM_BARRIERS
	.align		4
        /*0040*/ 	.byte	0x02, 0x4c
        /*0042*/ 	.byte	0x01
	.zero		1


	//----- nvinfo : EIATTR_MERCURY_ISA_VERSION
	.align		4
        /*0044*/ 	.byte	0x03, 0x5f
        /*0046*/ 	.short	0x0101


	//----- nvinfo : EIATTR_VRC_CTA_INIT_COUNT
	.align		4
        /*0048*/ 	.byte	0x02, 0x4a
	.zero		1
	.zero		1


	//----- nvinfo : EIATTR_EXIT_INSTR_OFFSETS
	.align		4
        /*004c*/ 	.byte	0x04, 0x1c
        /*004e*/ 	.short	(.L_15 - .L_14)


	//   ....[0]....
.L_14:
        /*0050*/ 	.word	0x00000370


	//----- nvinfo : EIATTR_CRS_STACK_SIZE
	.align		4
.L_15:
        /*0054*/ 	.byte	0x04, 0x1e
        /*0056*/ 	.short	(.L_17 - .L_16)
.L_16:
        /*0058*/ 	.word	0x00000000


	//----- nvinfo : EIATTR_CBANK_PARAM_SIZE
	.align		4
.L_17:
        /*005c*/ 	.byte	0x03, 0x19
        /*005e*/ 	.short	0x0014


	//----- nvinfo : EIATTR_PARAM_CBANK
	.align		4
        /*0060*/ 	.byte	0x04, 0x0a
        /*0062*/ 	.short	(.L_19 - .L_18)
	.align		4
.L_18:
        /*0064*/ 	.word	index@(.nv.constant0._Z14checkLessThanNPiS_i)
        /*0068*/ 	.short	0x0380
        /*006a*/ 	.short	0x0014


	//----- nvinfo : EIATTR_SW_WAR
	.align		4
.L_19:
        /*006c*/ 	.byte	0x04, 0x36
        /*006e*/ 	.short	(.L_21 - .L_20)
.L_20:
        /*0070*/ 	.word	0x00000008
.L_21:


//--------------------- .nv.callgraph             --------------------------
	.section	.nv.callgraph,"",@"SHT_CUDA_CALLGRAPH"
	.align	4
	.sectionentsize	8
	.align		4
        /*0000*/ 	.word	0x00000000
	.align		4
        /*0004*/ 	.word	0xffffffff
	.align		4
        /*0008*/ 	.word	0x00000000
	.align		4
        /*000c*/ 	.word	0xfffffffe
	.align		4
        /*0010*/ 	.word	0x00000000
	.align		4
        /*0014*/ 	.word	0xfffffffd
	.align		4
        /*0018*/ 	.word	0x00000000
	.align		4
        /*001c*/ 	.word	0xfffffffc


//--------------------- .text._Z14checkLessThanNPiS_i --------------------------
	.section	.text._Z14checkLessThanNPiS_i,"ax",@progbits
	.align	128
        .global         _Z14checkLessThanNPiS_i
        .type           _Z14checkLessThanNPiS_i,@function
        .size           _Z14checkLessThanNPiS_i,(.L_x_8 - _Z14checkLessThanNPiS_i)
        .other          _Z14checkLessThanNPiS_i,@"STO_CUDA_ENTRY STV_DEFAULT"
_Z14checkLessThanNPiS_i:
.text._Z14checkLessThanNPiS_i:
[----:B------:R-:W-:Y:S01]  /*0000*/  LDC R1, c[0x0][0x37c] ;  /* 0x0000df00ff017b82 */ /* 0x000fe20000000800 */
[----:B------:R-:W0:Y:S07]  /*0010*/  S2R R9, SR_TID.X ;  /* 0x0000000000097919 */ /* 0x000e2e0000002100 */
[----:B------:R-:W0:Y:S01]  /*0020*/  S2UR UR4, SR_CTAID.X ;  /* 0x00000000000479c3 */ /* 0x000e220000002500 */
[----:B------:R-:W1:Y:S01]  /*0030*/  LDCU UR5, c[0x0][0x390] ;  /* 0x00007200ff0577ac */ /* 0x000e620008000800 */
[----:B------:R-:W-:Y:S01]  /*0040*/  BSSY.RECONVERGENT B0, `(.L_x_0) ;  /* 0x0000014000007945 */ /* 0x000fe20003800200 */
[----:B------:R-:W-:Y:S01]  /*0050*/  IMAD.MOV.U32 R7, RZ, RZ, 0x1 ;  /* 0x00000001ff077424 */ /* 0x000fe200078e00ff */
[----:B------:R-:W2:Y:S04]  /*0060*/  LDCU.64 UR6, c[0x0][0x358] ;  /* 0x00006b00ff0677ac */ /* 0x000ea80008000a00 */
[----:B------:R-:W0:Y:S02]  /*0070*/  LDC R6, c[0x0][0x360] ;  /* 0x0000d800ff067b82 */ /* 0x000e240000000800 */
[----:B0-----:R-:W-:-:S05]  /*0080*/  IMAD R0, R6, UR4, R9 ;  /* 0x0000000406007c24 */ /* 0x001fca000f8e0209 */
[----:B-1----:R-:W-:-:S13]  /*0090*/  ISETP.GE.AND P0, PT, R0, UR5, PT ;  /* 0x0000000500007c0c */ /* 0x002fda000bf06270 */
[----:B--2---:R-:W-:Y:S05]  /*00a0*/  @P0 BRA `(.L_x_1) ;  /* 0x0000000000340947 */ /* 0x004fea0003800000 */
[----:B------:R-:W0:Y:S01]  /*00b0*/  LDC R13, c[0x0][0x390] ;  /* 0x0000e400ff0d7b82 */ /* 0x000e220000000800 */
[----:B------:R-:W1:Y:S07]  /*00c0*/  LDCU UR4, c[0x0][0x370] ;  /* 0x00006e00ff0477ac */ /* 0x000e6e0008000800 */
[----:B------:R-:W2:Y:S01]  /*00d0*/  LDC.64 R4, c[0x0][0x380] ;  /* 0x0000e000ff047b82 */ /* 0x000ea20000000a00 */
[----:B-1----:R-:W-:-:S07]  /*00e0*/  IMAD R11, R6, UR4, RZ ;  /* 0x00000004060b7c24 */ /* 0x002fce000f8e02ff */
.L_x_2:
[----:B--2---:R-:W-:-:S06]  /*00f0*/  IMAD.WIDE R2, R0, 0x4, R4 ;  /* 0x0000000400027825 */ /* 0x004fcc00078e0204 */
[----:B------:R-:W0:Y:S01]  /*0100*/  LDG.E R2, desc[UR6][R2.64] ;  /* 0x0000000602027981 */ /* 0x000e22000c1e1900 */
[----:B------:R-:W-:Y:S01]  /*0110*/  IMAD.MOV.U32 R7, RZ, RZ, RZ ;  /* 0x000000ffff077224 */ /* 0x000fe200078e00ff */
[----:B0-----:R-:W-:-:S13]  /*0120*/  ISETP.GE.AND P0, PT, R2, R13, PT ;  /* 0x0000000d0200720c */ /* 0x001fda0003f06270 */
[----:B------:R-:W-:Y:S05]  /*0130*/  @P0 BRA `(.L_x_1) ;  /* 0x0000000000100947 */ /* 0x000fea0003800000 */
[----:B------:R-:W-:-:S05]  /*0140*/  IMAD.IADD R0, R11, 0x1, R0 ;  /* 0x000000010b007824 */ /* 0x000fca00078e0200 */
[----:B------:R-:W-:-:S13]  /*0150*/  ISETP.GE.AND P0, PT, R0, R13, PT ;  /* 0x0000000d0000720c */ /* 0x000fda0003f06270 */
[----:B------:R-:W-:Y:S05]  /*0160*/  @!P0 BRA `(.L_x_2) ;  /* 0xfffffffc00e08947 */ /* 0x000fea000383ffff */
[----:B------:R-:W-:-:S07]  /*0170*/  IMAD.MOV.U32 R7, RZ, RZ, 0x1 ;  /* 0x00000001ff077424 */ /* 0x000fce00078e00ff */
.L_x_1:
[----:B------:R-:W-:Y:S05]  /*0180*/  BSYNC.RECONVERGENT B0 ;  /* 0x0000000000007941 */ /* 0x000fea0003800200 */
.L_x_0:
[----:B------:R-:W0:Y:S01]  /*0190*/  S2UR UR5, SR_CgaCtaId ;  /* 0x00000000000579c3 */ /* 0x000e220000008800 */
[----:B------:R-:W-:Y:S01]  /*01a0*/  UMOV UR4, 0x400 ;  /* 0x0000040000047882 */ /* 0x000fe20000000000 */
[----:B------:R-:W-:Y:S02]  /*01b0*/  ISETP.GE.U32.AND P1, PT, R6, 0x2, PT ;  /* 0x000000020600780c */ /* 0x000fe40003f26070 */
[----:B------:R-:W-:Y:S01]  /*01c0*/  ISETP.NE.AND P0, PT, R9, RZ, PT ;  /* 0x000000ff0900720c */ /* 0x000fe20003f05270 */
[----:B0-----:R-:W-:-:S06]  /*01d0*/  ULEA UR4, UR5, UR4, 0x18 ;  /* 0x0000000405047291 */ /* 0x001fcc000f8ec0ff */
[----:B------:R-:W-:-:S05]  /*01e0*/  LEA R0, R9, UR4, 0x2 ;  /* 0x0000000409007c11 */ /* 0x000fca000f8e10ff */
[----:B------:R0:W-:Y:S01]  /*01f0*/  STS [R0], R7 ;  /* 0x0000000700007388 */ /* 0x0001e20000000800 */
[----:B------:R-:W-:Y:S06]  /*0200*/  BAR.SYNC.DEFER_BLOCKING 0x0 ;  /* 0x0000000000007b1d */ /* 0x000fec0000010000 */
[----:B------:R-:W-:Y:S05]  /*0210*/  @!P1 BRA `(.L_x_3) ;  /* 0x0000000000289947 */ /* 0x000fea0003800000 */
.L_x_4:
[----:B------:R-:W-:-:S04]  /*0220*/  SHF.R.U32.HI R4, RZ, 0x1, R6 ;  /* 0x00000001ff047819 */ /* 0x000fc80000011606 */
[----:B------:R-:W-:-:S13]  /*0230*/  ISETP.GE.U32.AND P1, PT, R9, R4, PT ;  /* 0x000000040900720c */ /* 0x000fda0003f26070 */
[----:B------:R-:W-:Y:S01]  /*0240*/  @!P1 IMAD R2, R4, 0x4, R0 ;  /* 0x0000000404029824 */ /* 0x000fe200078e0200 */
[----:B------:R-:W-:Y:S05]  /*0250*/  @!P1 LDS R3, [R0] ;  /* 0x0000000000039984 */ /* 0x000fea0000000800 */
[----:B------:R-:W1:Y:S02]  /*0260*/  @!P1 LDS R2, [R2] ;  /* 0x0000000002029984 */ /* 0x000e640000000800 */
[----:B-1----:R-:W-:-:S05]  /*0270*/  @!P1 LOP3.LUT R3, R3, R2, RZ, 0xc0, !PT ;  /* 0x0000000203039212 */ /* 0x002fca00078ec0ff */
[----:B------:R1:W-:Y:S01]  /*0280*/  @!P1 STS [R0], R3 ;  /* 0x0000000300009388 */ /* 0x0003e20000000800 */
[----:B------:R-:W-:Y:S01]  /*0290*/  ISETP.GT.U32.AND P1, PT, R6, 0x3, PT ;  /* 0x000000030600780c */ /* 0x000fe20003f24070 */
[----:B------:R-:W-:-:S12]  /*02a0*/  IMAD.MOV.U32 R6, RZ, RZ, R4 ;  /* 0x000000ffff067224 */ /* 0x000fd800078e0004 */
[----:B-1----:R-:W-:Y:S05]  /*02b0*/  @P1 BRA `(.L_x_4) ;  /* 0xfffffffc00d81947 */ /* 0x002fea000383ffff */
.L_x_3:
[----:B------:R-:W-:Y:S06]  /*02c0*/  BAR.SYNC.DEFER_BLOCKING 0x0 ;  /* 0x0000000000007b1d */ /* 0x000fec0000010000 */
[----:B------:R-:W-:Y:S04]  /*02d0*/  BSSY.RECONVERGENT B0, `(.L_x_5) ;  /* 0x0000008000007945 */ /* 0x000fe80003800200 */
[----:B------:R-:W-:Y:S05]  /*02e0*/  @P0 BRA `(.L_x_6) ;  /* 0x0000000000180947 */ /* 0x000fea0003800000 */
[----:B------:R-:W1:Y:S01]  /*02f0*/  S2UR UR5, SR_CgaCtaId ;  /* 0x00000000000579c3 */ /* 0x000e620000008800 */
[----:B------:R-:W-:-:S07]  /*0300*/  UMOV UR4, 0x400 ;  /* 0x0000040000047882 */ /* 0x000fce0000000000 */
[----:B------:R-:W2:Y:S01]  /*0310*/  LDC.64 R2, c[0x0][0x388] ;  /* 0x0000e200ff027b82 */ /* 0x000ea20000000a00 */
[----:B-1----:R-:W-:-:S09]  /*0320*/  ULEA UR4, UR5, UR4, 0x18 ;  /* 0x0000000405047291 */ /* 0x002fd2000f8ec0ff */
[----:B------:R-:W2:Y:S04]  /*0330*/  LDS R5, [UR4] ;  /* 0x00000004ff057984 */ /* 0x000ea80008000800 */
[----:B--2---:R1:W-:Y:S02]  /*0340*/  REDG.E.AND.STRONG.GPU desc[UR6][R2.64], R5 ;  /* 0x000000050200798e */ /* 0x0043e4000e92e106 */
.L_x_6:
[----:B------:R-:W-:Y:S05]  /*0350*/  BSYNC.RECONVERGENT B0 ;  /* 0x0000000000007941 */ /* 0x000fea0003800200 */
.L_x_5:
[----:B------:R-:W-:Y:S06]  /*0360*/  BAR.SYNC.DEFER_BLOCKING 0x0 ;  /* 0x0000000000007b1d */ /* 0x000fec0000010000 */
[----:B------:R-:W-:Y:S05]  /*0370*/  EXIT ;  /* 0x000000000000794d */ /* 0x000fea0003800000 */
.L_x_7:
[----:B------:R-:W-:-:S00]  /*0380*/  BRA `(.L_x_7) ;  /* 0xfffffffc00fc7947 */ /* 0x000fc0000383ffff */
[----:B------:R-:W-:-:S00]  /*0390*/  NOP ;  /* 0x0000000000007918 */ /* 0x000fc00000000000 */
        /* <DEDUP_REMOVED lines=14> */
.L_x_8:


//--------------------- .nv.shared._Z14checkLessThanNPiS_i --------------------------
	.section	.nv.shared._Z14checkLessThanNPiS_i,"aw",@nobits
	.sectionflags	@""
	.align	4
.nv.shared._Z14checkLessThanNPiS_i:
	.zero		2048


//--------------------- .nv.shared.reserved.0     --------------------------
	.section	.nv.shared.reserved.0,"aw",@nobits
	.weak		__nv_reservedSMEM_offset_0_alias
	.size		__nv_reservedSMEM_offset_0_alias, 0, 64
	.other		__nv_reservedSMEM_offset_0_alias,@"STO_CUDA_RESERVED_SHARED STV_DEFAULT"
__nv_reservedSMEM_offset_0_alias:
	.zero		0
	.zero		64


//--------------------- .nv.constant0._Z14checkLessThanNPiS_i --------------------------
	.section	.nv.constant0._Z14checkLessThanNPiS_i,"a",@progbits
	.sectionflags	@""
	.align	4
.nv.constant0._Z14checkLessThanNPiS_i:
	.zero		916


//--------------------- SYMBOLS --------------------------

	.type		.nv.reservedSmem.offset0,@object
	.size		.nv.reservedSmem.offset0,0x4
	.type		.nv.reservedSmem.cap,@object
	.size		.nv.reservedSmem.cap,0x4
